//
// Generated by NVIDIA NVVM Compiler
//
// Compiler Build ID: CL-36424714
// Cuda compilation tools, release 13.0, V13.0.88
// Based on NVVM 20.0.0
//

.version 9.0
.target sm_100
.address_size 64

	// .globl	_Z8myKernelv
.extern .func  (.param .b32 func_retval0) vprintf
(
	.param .b64 vprintf_param_0,
	.param .b64 vprintf_param_1
)
;
.global .align 1 .b8 $str[44] = {72, 101, 108, 108, 111, 44, 32, 87, 111, 114, 108, 100, 33, 32, 102, 114, 111, 109, 32, 116, 104, 114, 101, 97, 100, 61, 37, 100, 44, 32, 97, 110, 100, 32, 98, 108, 111, 99, 107, 61, 37, 100, 10};

.visible .entry _Z8myKernelv()
{


	ret;

}
	// .globl	_Z9helloCUDAv
.visible .entry _Z9helloCUDAv()
{
	.local .align 8 .b8 	__local_depot1[8];
	.reg .b64 	%SP;
	.reg .b64 	%SPL;
	.reg .b32 	%r<5>;
	.reg .b64 	%rd<5>;

	mov.u64 	%SPL, __local_depot1;
	cvta.local.u64 	%SP, %SPL;
	add.u64 	%rd1, %SP, 0;
	add.u64 	%rd2, %SPL, 0;
	mov.u32 	%r1, %tid.x;
	mov.u32 	%r2, %ctaid.x;
	st.local.v2.u32 	[%rd2], {%r1, %r2};
	mov.u64 	%rd3, $str;
	cvta.global.u64 	%rd4, %rd3;
	{ // callseq 0, 0
	.param .b64 param0;
	st.param.b64 	[param0], %rd4;
	.param .b64 param1;
	st.param.b64 	[param1], %rd1;
	.param .b32 retval0;
	call.uni (retval0), 
	vprintf, 
	(
	param0, 
	param1
	);
	ld.param.b32 	%r3, [retval0];
	} // callseq 0
	ret;

}


// ===== COMPILED SASS (sm_100) =====

	.target	sm_100

	.elftype	@"ET_EXEC"


//--------------------- .note.nv.tkinfo           --------------------------
	.section	.note.nv.tkinfo,"",@"SHT_NOTE"
	.sectionflags	@"SHF_NOTE_NV_TKINFO"
	.tkinfo
        /*0018*/ 	.word	0x00000002
        /*0030*/ 	.string	""
        /*0030*/ 	.string	"ptxas"
        /*0030*/ 	.string	"Cuda compilation tools, release 13.0, V13.0.88"
        /*0030*/ 	.string	"Build cuda_13.0.r13.0/compiler.36424714_0"
        /*0030*/ 	.string	"-arch sm_100 -m 64 "



//--------------------- .note.nv.cuinfo           --------------------------
	.section	.note.nv.cuinfo,"",@"SHT_NOTE"
	.sectionflags	@"SHF_NOTE_NV_CUINFO"
        /*0018*/ 	.short	0x0002
        /*001a*/ 	.short	0x0064
        /*001c*/ 	.short	0x0082
	.zero		2


//--------------------- .nv.info                  --------------------------
	.section	.nv.info,"",@"SHT_CUDA_INFO"
	.align	4


	//----- nvinfo : EIATTR_REGCOUNT
	.align		4
        /*0000*/ 	.byte	0x04, 0x2f
        /*0002*/ 	.short	(.L_2 - .L_1)
	.align		4
.L_1:
        /*0004*/ 	.word	index@(_Z8myKernelv)
        /*0008*/ 	.word	0x00000004


	//----- nvinfo : EIATTR_FRAME_SIZE
	.align		4
.L_2:
        /*000c*/ 	.byte	0x04, 0x11
        /*000e*/ 	.short	(.L_4 - .L_3)
	.align		4
.L_3:
        /*0010*/ 	.word	index@(_Z8myKernelv)
        /*0014*/ 	.word	0x00000000


	//----- nvinfo : EIATTR_REGCOUNT
	.align		4
.L_4:
        /*0018*/ 	.byte	0x04, 0x2f
        /*001a*/ 	.short	(.L_6 - .L_5)
	.align		4
.L_5:
        /*001c*/ 	.word	index@(_Z9helloCUDAv)
        /*0020*/ 	.word	0x00000018


	//----- nvinfo : EIATTR_FRAME_SIZE
	.align		4
.L_6:
        /*0024*/ 	.byte	0x04, 0x11
        /*0026*/ 	.short	(.L_8 - .L_7)
	.align		4
.L_7:
        /*0028*/ 	.word	index@(_Z9helloCUDAv)
        /*002c*/ 	.word	0x00000008


	//----- nvinfo : EIATTR_MIN_STACK_SIZE
	.align		4
.L_8:
        /*0030*/ 	.byte	0x04, 0x12
        /*0032*/ 	.short	(.L_10 - .L_9)
	.align		4
.L_9:
        /*0034*/ 	.word	index@(_Z9helloCUDAv)
        /*0038*/ 	.word	0x00000008


	//----- nvinfo : EIATTR_MIN_STACK_SIZE
	.align		4
.L_10:
        /*003c*/ 	.byte	0x04, 0x12
        /*003e*/ 	.short	(.L_12 - .L_11)
	.align		4
.L_11:
        /*0040*/ 	.word	index@(_Z8myKernelv)
        /*0044*/ 	.word	0x00000000
.L_12:


//--------------------- .nv.compat                --------------------------
	.section	.nv.compat,"",@"SHT_CUDA_COMPAT_INFO"
	.align	4
        /*0000*/ 	.byte	0x02, 0x09, 0x00, 0x00, 0x02, 0x02, 0x01, 0x00, 0x02, 0x05, 0x05, 0x00, 0x03, 0x07, 0x01, 0x01
        /*0010*/ 	.byte	0x02, 0x03, 0x00, 0x00, 0x02, 0x06, 0x01, 0x00, 0x04, 0x0b, 0x08, 0x00, 0x09, 0x00, 0x00, 0x00
        /*0020*/ 	.byte	0x00, 0x00, 0x00, 0x00


//--------------------- .nv.info._Z9helloCUDAv    --------------------------
	.section	.nv.info._Z9helloCUDAv,"",@"SHT_CUDA_INFO"
	.sectionflags	@""
	.align	4


	//----- nvinfo : EIATTR_CUDA_API_VERSION
	.align		4
        /*0000*/ 	.byte	0x04, 0x37
        /*0002*/ 	.short	(.L_14 - .L_13)
.L_13:
        /*0004*/ 	.word	0x00000082


	//----- nvinfo : EIATTR_SPARSE_MMA_MASK
	.align		4
.L_14:
        /*0008*/ 	.byte	0x03, 0x50
        /*000a*/ 	.short	0x0000


	//----- nvinfo : EIATTR_MAXREG_COUNT
	.align		4
        /*000c*/ 	.byte	0x03, 0x1b
        /*000e*/ 	.short	0x00ff


	//----- nvinfo : EIATTR_EXTERNS
	.align		4
        /*0010*/ 	.byte	0x04, 0x0f
        /*0012*/ 	.short	(.L_16 - .L_15)


	//   ....[0]....
	.align		4
.L_15:
        /*0014*/ 	.word	index@(vprintf)


	//----- nvinfo : EIATTR_MERCURY_ISA_VERSION
	.align		4
.L_16:
        /*0018*/ 	.byte	0x03, 0x5f
        /*001a*/ 	.short	0x0101


	//----- nvinfo : EIATTR_VRC_CTA_INIT_COUNT
	.align		4
        /*001c*/ 	.byte	0x02, 0x4a
	.zero		1
	.zero		1


	//----- nvinfo : EIATTR_SYSCALL_OFFSETS
	.align		4
        /*0020*/ 	.byte	0x04, 0x46
        /*0022*/ 	.short	(.L_18 - .L_17)


	//   ....[0]....
.L_17:
        /*0024*/ 	.word	0x000000f0


	//----- nvinfo : EIATTR_EXIT_INSTR_OFFSETS
	.align		4
.L_18:
        /*0028*/ 	.byte	0x04, 0x1c
        /*002a*/ 	.short	(.L_20 - .L_19)


	//   ....[0]....
.L_19:
        /*002c*/ 	.word	0x00000100


	//----- nvinfo : EIATTR_SW_WAR
	.align		4
.L_20:
        /*0030*/ 	.byte	0x04, 0x36
        /*0032*/ 	.short	(.L_22 - .L_21)
.L_21:
        /*0034*/ 	.word	0x00000008
.L_22:


//--------------------- .nv.info._Z8myKernelv     --------------------------
	.section	.nv.info._Z8myKernelv,"",@"SHT_CUDA_INFO"
	.sectionflags	@""
	.align	4


	//----- nvinfo : EIATTR_CUDA_API_VERSION
	.align		4
        /*0000*/ 	.byte	0x04, 0x37
        /*0002*/ 	.short	(.L_24 - .L_23)
.L_23:
        /*0004*/ 	.word	0x00000082


	//----- nvinfo : EIATTR_SPARSE_MMA_MASK
	.align		4
.L_24:
        /*0008*/ 	.byte	0x03, 0x50
        /*000a*/ 	.short	0x0000


	//----- nvinfo : EIATTR_MAXREG_COUNT
	.align		4
        /*000c*/ 	.byte	0x03, 0x1b
        /*000e*/ 	.short	0x00ff


	//----- nvinfo : EIATTR_MERCURY_ISA_VERSION
	.align		4
        /*0010*/ 	.byte	0x03, 0x5f
        /*0012*/ 	.short	0x0101


	//----- nvinfo : EIATTR_VRC_CTA_INIT_COUNT
	.align		4
        /*0014*/ 	.byte	0x02, 0x4a
	.zero		1
	.zero		1


	//----- nvinfo : EIATTR_EXIT_INSTR_OFFSETS
	.align		4
        /*0018*/ 	.byte	0x04, 0x1c
        /*001a*/ 	.short	(.L_26 - .L_25)


	//   ....[0]....
.L_25:
        /*001c*/ 	.word	0x00000010


	//----- nvinfo : EIATTR_SW_WAR
	.align		4
.L_26:
        /*0020*/ 	.byte	0x04, 0x36
        /*0022*/ 	.short	(.L_28 - .L_27)
.L_27:
        /*0024*/ 	.word	0x00000008
.L_28:


//--------------------- .nv.callgraph             --------------------------
	.section	.nv.callgraph,"",@"SHT_CUDA_CALLGRAPH"
	.align	4
	.sectionentsize	8
	.align		4
        /*0000*/ 	.word	0x00000000
	.align		4
        /*0004*/ 	.word	0xffffffff
	.align		4
        /*0008*/ 	.word	index@(_Z9helloCUDAv)
	.align		4
        /*000c*/ 	.word	index@(vprintf)
	.align		4
        /*0010*/ 	.word	0x00000000
	.align		4
        /*0014*/ 	.word	0xfffffffe
	.align		4
        /*0018*/ 	.word	0x00000000
	.align		4
        /*001c*/ 	.word	0xfffffffd
	.align		4
        /*0020*/ 	.word	0x00000000
	.align		4
        /*0024*/ 	.word	0xfffffffc


//--------------------- .nv.constant4             --------------------------
	.section	.nv.constant4,"a",@progbits
	.align	8
	.align		8
.nv.constant4:
        /*0000*/ 	.dword	vprintf
	.align		8
        /*0008*/ 	.dword	$str


//--------------------- .text._Z9helloCUDAv       --------------------------
	.section	.text._Z9helloCUDAv,"ax",@progbits
	.align	128
        .global         _Z9helloCUDAv
        .type           _Z9helloCUDAv,@function
        .size           _Z9helloCUDAv,(.L_x_3 - _Z9helloCUDAv)
        .other          _Z9helloCUDAv,@"STO_CUDA_ENTRY STV_DEFAULT"
_Z9helloCUDAv:
.text._Z9helloCUDAv:
[----:B------:R-:W0:Y:S01]  /*0000*/  LDC R1, c[0x0][0x37c] ;  /* 0x0000df00ff017b82 */ /* 0x000e220000000800 */
[----:B------:R-:W1:Y:S01]  /*0010*/  S2R R8, SR_TID.X ;  /* 0x0000000000087919 */ /* 0x000e620000002100 */
[----:B0-----:R-:W-:Y:S01]  /*0020*/  VIADD R1, R1, 0xfffffff8 ;  /* 0xfffffff801017836 */ /* 0x001fe20000000000 */
[----:B------:R-:W-:Y:S01]  /*0030*/  MOV R0, 0x0 ;  /* 0x0000000000007802 */ /* 0x000fe20000000f00 */
[----:B------:R-:W0:Y:S01]  /*0040*/  LDCU UR4, c[0x0][0x2f8] ;  /* 0x00005f00ff0477ac */ /* 0x000e220008000800 */
[----:B------:R-:W1:Y:S03]  /*0050*/  S2R R9, SR_CTAID.X ;  /* 0x0000000000097919 */ /* 0x000e660000002500 */
[----:B------:R2:W3:Y:S01]  /*0060*/  LDC.64 R2, c[0x4][R0] ;  /* 0x0100000000027b82 */ /* 0x0004e20000000a00 */
[----:B------:R-:W4:Y:S01]  /*0070*/  LDCU.64 UR6, c[0x4][0x8] ;  /* 0x01000100ff0677ac */ /* 0x000f220008000a00 */
[----:B------:R-:W5:Y:S01]  /*0080*/  LDCU UR5, c[0x0][0x2fc] ;  /* 0x00005f80ff0577ac */ /* 0x000f620008000800 */
[----:B0-----:R-:W-:Y:S01]  /*0090*/  IADD3 R6, P0, PT, R1, UR4, RZ ;  /* 0x0000000401067c10 */ /* 0x001fe2000ff1e0ff */
[----:B----4-:R-:W-:Y:S01]  /*00a0*/  IMAD.U32 R4, RZ, RZ, UR6 ;  /* 0x00000006ff047e24 */ /* 0x010fe2000f8e00ff */
[----:B------:R-:W-:-:S03]  /*00b0*/  MOV R5, UR7 ;  /* 0x0000000700057c02 */ /* 0x000fc60008000f00 */
[----:B-----5:R-:W-:Y:S01]  /*00c0*/  IMAD.X R7, RZ, RZ, UR5, P0 ;  /* 0x00000005ff077e24 */ /* 0x020fe200080e06ff */
[----:B-1----:R2:W-:Y:S07]  /*00d0*/  STL.64 [R1], R8 ;  /* 0x0000000801007387 */ /* 0x0025ee0000100a00 */
[----:B------:R-:W-:-:S07]  /*00e0*/  LEPC R20, `(.L_x_0) ;  /* 0x000000001014794e */ /* 0x000fce0000000000 */
[----:B--23--:R-:W-:Y:S05]  /*00f0*/  CALL.ABS.NOINC R2 ;  /* 0x0000000002007343 */ /* 0x00cfea0003c00000 */
.L_x_0:
[----:B------:R-:W-:Y:S05]  /*0100*/  EXIT ;  /* 0x000000000000794d */ /* 0x000fea0003800000 */
.L_x_1:
[----:B------:R-:W-:-:S00]  /*0110*/  BRA `(.L_x_1) ;  /* 0xfffffffc00fc7947 */ /* 0x000fc0000383ffff */
[----:B------:R-:W-:-:S00]  /*0120*/  NOP ;  /* 0x0000000000007918 */ /* 0x000fc00000000000 */
        /* <DEDUP_REMOVED lines=13> */
.L_x_3:


//--------------------- .text._Z8myKernelv        --------------------------
	.section	.text._Z8myKernelv,"ax",@progbits
	.align	128
        .global         _Z8myKernelv
        .type           _Z8myKernelv,@function
        .size           _Z8myKernelv,(.L_x_4 - _Z8myKernelv)
        .other          _Z8myKernelv,@"STO_CUDA_ENTRY STV_DEFAULT"
_Z8myKernelv:
.text._Z8myKernelv:
[----:B------:R-:W-:Y:S01]  /*0000*/  LDC R1, c[0x0][0x37c] ;  /* 0x0000df00ff017b82 */ /* 0x000fe20000000800 */
[----:B------:R-:W-:Y:S05]  /*0010*/  EXIT ;  /* 0x000000000000794d */ /* 0x000fea0003800000 */
.L_x_2:
        /* <DEDUP_REMOVED lines=14> */
.L_x_4:


//--------------------- .nv.global.init           --------------------------
	.section	.nv.global.init,"aw",@progbits
.nv.global.init:
	.type		$str,@object
	.size		$str,(.L_0 - $str)
$str:
        /*0000*/ 	.byte	0x48, 0x65, 0x6c, 0x6c, 0x6f, 0x2c, 0x20, 0x57, 0x6f, 0x72, 0x6c, 0x64, 0x21, 0x20, 0x66, 0x72
        /*0010*/ 	.byte	0x6f, 0x6d, 0x20, 0x74, 0x68, 0x72, 0x65, 0x61, 0x64, 0x3d, 0x25, 0x64, 0x2c, 0x20, 0x61, 0x6e
        /*0020*/ 	.byte	0x64, 0x20, 0x62, 0x6c, 0x6f, 0x63, 0x6b, 0x3d, 0x25, 0x64, 0x0a, 0x00
.L_0:


//--------------------- .nv.shared.reserved.0     --------------------------
	.section	.nv.shared.reserved.0,"aw",@nobits
	.weak		__nv_reservedSMEM_offset_0_alias
	.size		__nv_reservedSMEM_offset_0_alias, 0, 64
	.other		__nv_reservedSMEM_offset_0_alias,@"STO_CUDA_RESERVED_SHARED STV_DEFAULT"
__nv_reservedSMEM_offset_0_alias:
	.zero		0
	.zero		64


//--------------------- .nv.constant0._Z9helloCUDAv --------------------------
	.section	.nv.constant0._Z9helloCUDAv,"a",@progbits
	.sectionflags	@""
	.align	4
.nv.constant0._Z9helloCUDAv:
	.zero		896


//--------------------- .nv.constant0._Z8myKernelv --------------------------
	.section	.nv.constant0._Z8myKernelv,"a",@progbits
	.sectionflags	@""
	.align	4
.nv.constant0._Z8myKernelv:
	.zero		896


//--------------------- SYMBOLS --------------------------

	.type		.nv.reservedSmem.offset0,@object
	.size		.nv.reservedSmem.offset0,0x4
	.type		vprintf,@function
